	.headerflags	@"EF_CUDA_TEXMODE_UNIFIED EF_CUDA_64BIT_ADDRESS EF_CUDA_ACCELERATORS EF_CUDA_SM90 EF_CUDA_VIRTUAL_SM(EF_CUDA_SM90)"
	.elftype	@"ET_EXEC"


//--------------------- .nv.info                  --------------------------
	.section	.nv.info,"",@"SHT_CUDA_INFO"
	.align	4


	//----- nvinfo : EIATTR_REGCOUNT
	.align		4
        /*0000*/ 	.byte	0x04, 0x2f
        /*0002*/ 	.short	(.L_3 - .L_2)
	.align		4
.L_2:
        /*0004*/ 	.word	index@(triton_poi_fused__native_batch_norm_legit_no_training_cat_relu_19)
        /*0008*/ 	.word	0x00000020


	//----- nvinfo : EIATTR_MIN_STACK_SIZE
	.align		4
.L_3:
        /*000c*/ 	.byte	0x04, 0x12
        /*000e*/ 	.short	(.L_5 - .L_4)
	.align		4
.L_4:
        /*0010*/ 	.word	index@(triton_poi_fused__native_batch_norm_legit_no_training_cat_relu_19)
        /*0014*/ 	.word	0x00000000


	//----- nvinfo : EIATTR_FRAME_SIZE
	.align		4
.L_5:
        /*0018*/ 	.byte	0x04, 0x11
        /*001a*/ 	.short	(.L_7 - .L_6)
	.align		4
.L_6:
        /*001c*/ 	.word	index@(triton_poi_fused__native_batch_norm_legit_no_training_cat_relu_19)
        /*0020*/ 	.word	0x00000000


	//----- nvinfo : EIATTR_MIN_STACK_SIZE
	.align		4
.L_7:
        /*0024*/ 	.byte	0x04, 0x12
        /*0026*/ 	.short	(.L_9 - .L_8)
	.align		4
.L_8:
        /*0028*/ 	.word	index@(triton_poi_fused__native_batch_norm_legit_no_training_cat_relu_19)
        /*002c*/ 	.word	0x00000000
.L_9:


//--------------------- .nv.info.triton_poi_fused__native_batch_norm_legit_no_training_cat_relu_19 --------------------------
	.section	.nv.info.triton_poi_fused__native_batch_norm_legit_no_training_cat_relu_19,"",@"SHT_CUDA_INFO"
	.sectionflags	@""
	.align	4


	//----- nvinfo : EIATTR_CUDA_API_VERSION
	.align		4
        /*0000*/ 	.byte	0x04, 0x37
        /*0002*/ 	.short	(.L_11 - .L_10)
.L_10:
        /*0004*/ 	.word	0x0000007c


	//----- nvinfo : EIATTR_KPARAM_INFO
	.align		4
.L_11:
        /*0008*/ 	.byte	0x04, 0x17
        /*000a*/ 	.short	(.L_13 - .L_12)
.L_12:
        /*000c*/ 	.word	0x00000000
        /*0010*/ 	.short	0x0009
        /*0012*/ 	.short	0x0048
        /*0014*/ 	.byte	0x00, 0xf0, 0x11, 0x00


	//----- nvinfo : EIATTR_KPARAM_INFO
	.align		4
.L_13:
        /*0018*/ 	.byte	0x04, 0x17
        /*001a*/ 	.short	(.L_15 - .L_14)
.L_14:
        /*001c*/ 	.word	0x00000000
        /*0020*/ 	.short	0x0008
        /*0022*/ 	.short	0x0040
        /*0024*/ 	.byte	0x00, 0xf4, 0x21, 0x00


	//----- nvinfo : EIATTR_KPARAM_INFO
	.align		4
.L_15:
        /*0028*/ 	.byte	0x04, 0x17
        /*002a*/ 	.short	(.L_17 - .L_16)
.L_16:
        /*002c*/ 	.word	0x00000000
        /*0030*/ 	.short	0x0007
        /*0032*/ 	.short	0x0038
        /*0034*/ 	.byte	0x00, 0xf4, 0x21, 0x00


	//----- nvinfo : EIATTR_KPARAM_INFO
	.align		4
.L_17:
        /*0038*/ 	.byte	0x04, 0x17
        /*003a*/ 	.short	(.L_19 - .L_18)
.L_18:
        /*003c*/ 	.word	0x00000000
        /*0040*/ 	.short	0x0006
        /*0042*/ 	.short	0x0030
        /*0044*/ 	.byte	0x00, 0xf4, 0x21, 0x00


	//----- nvinfo : EIATTR_KPARAM_INFO
	.align		4
.L_19:
        /*0048*/ 	.byte	0x04, 0x17
        /*004a*/ 	.short	(.L_21 - .L_20)
.L_20:
        /*004c*/ 	.word	0x00000000
        /*0050*/ 	.short	0x0005
        /*0052*/ 	.short	0x0028
        /*0054*/ 	.byte	0x00, 0xf4, 0x21, 0x00


	//----- nvinfo : EIATTR_KPARAM_INFO
	.align		4
.L_21:
        /*0058*/ 	.byte	0x04, 0x17
        /*005a*/ 	.short	(.L_23 - .L_22)
.L_22:
        /*005c*/ 	.word	0x00000000
        /*0060*/ 	.short	0x0004
        /*0062*/ 	.short	0x0020
        /*0064*/ 	.byte	0x00, 0xf4, 0x21, 0x00


	//----- nvinfo : EIATTR_KPARAM_INFO
	.align		4
.L_23:
        /*0068*/ 	.byte	0x04, 0x17
        /*006a*/ 	.short	(.L_25 - .L_24)
.L_24:
        /*006c*/ 	.word	0x00000000
        /*0070*/ 	.short	0x0003
        /*0072*/ 	.short	0x0018
        /*0074*/ 	.byte	0x00, 0xf4, 0x21, 0x00


	//----- nvinfo : EIATTR_KPARAM_INFO
	.align		4
.L_25:
        /*0078*/ 	.byte	0x04, 0x17
        /*007a*/ 	.short	(.L_27 - .L_26)
.L_26:
        /*007c*/ 	.word	0x00000000
        /*0080*/ 	.short	0x0002
        /*0082*/ 	.short	0x0010
        /*0084*/ 	.byte	0x00, 0xf4, 0x21, 0x00


	//----- nvinfo : EIATTR_KPARAM_INFO
	.align		4
.L_27:
        /*0088*/ 	.byte	0x04, 0x17
        /*008a*/ 	.short	(.L_29 - .L_28)
.L_28:
        /*008c*/ 	.word	0x00000000
        /*0090*/ 	.short	0x0001
        /*0092*/ 	.short	0x0008
        /*0094*/ 	.byte	0x00, 0xf4, 0x21, 0x00


	//----- nvinfo : EIATTR_KPARAM_INFO
	.align		4
.L_29:
        /*0098*/ 	.byte	0x04, 0x17
        /*009a*/ 	.short	(.L_31 - .L_30)
.L_30:
        /*009c*/ 	.word	0x00000000
        /*00a0*/ 	.short	0x0000
        /*00a2*/ 	.short	0x0000
        /*00a4*/ 	.byte	0x00, 0xf4, 0x21, 0x00


	//----- nvinfo : EIATTR_SPARSE_MMA_MASK
	.align		4
.L_31:
        /*00a8*/ 	.byte	0x03, 0x50
        /*00aa*/ 	.short	0x0000


	//----- nvinfo : EIATTR_MAXREG_COUNT
	.align		4
        /*00ac*/ 	.byte	0x03, 0x1b
        /*00ae*/ 	.short	0x00ff


	//----- nvinfo : EIATTR_EXIT_INSTR_OFFSETS
	.align		4
        /*00b0*/ 	.byte	0x04, 0x1c
        /*00b2*/ 	.short	(.L_33 - .L_32)


	//   ....[0]....
.L_32:
        /*00b4*/ 	.word	0x00000910


	//   ....[1]....
        /*00b8*/ 	.word	0x00000930


	//----- nvinfo : EIATTR_REQNTID
	.align		4
.L_33:
        /*00bc*/ 	.byte	0x04, 0x10
        /*00be*/ 	.short	(.L_35 - .L_34)
.L_34:
        /*00c0*/ 	.word	0x00000100
        /*00c4*/ 	.word	0x00000001
        /*00c8*/ 	.word	0x00000001


	//----- nvinfo : EIATTR_CBANK_PARAM_SIZE
	.align		4
.L_35:
        /*00cc*/ 	.byte	0x03, 0x19
        /*00ce*/ 	.short	0x004c


	//----- nvinfo : EIATTR_PARAM_CBANK
	.align		4
        /*00d0*/ 	.byte	0x04, 0x0a
        /*00d2*/ 	.short	(.L_37 - .L_36)
	.align		4
.L_36:
        /*00d4*/ 	.word	index@(.nv.constant0.triton_poi_fused__native_batch_norm_legit_no_training_cat_relu_19)
        /*00d8*/ 	.short	0x0210
        /*00da*/ 	.short	0x004c


	//----- nvinfo : EIATTR_SW_WAR
	.align		4
.L_37:
        /*00dc*/ 	.byte	0x04, 0x36
        /*00de*/ 	.short	(.L_39 - .L_38)
.L_38:
        /*00e0*/ 	.word	0x00000008
.L_39:


//--------------------- .nv.callgraph             --------------------------
	.section	.nv.callgraph,"",@"SHT_CUDA_CALLGRAPH"
	.align	4
	.sectionentsize	8
	.align		4
        /*0000*/ 	.word	0x00000000
	.align		4
        /*0004*/ 	.word	0xffffffff
	.align		4
        /*0008*/ 	.word	0x00000000
	.align		4
        /*000c*/ 	.word	0xfffffffe
	.align		4
        /*0010*/ 	.word	0x00000000
	.align		4
        /*0014*/ 	.word	0xfffffffd
	.align		4
        /*0018*/ 	.word	0x00000000
	.align		4
        /*001c*/ 	.word	0xfffffffc


//--------------------- .nv.constant4             --------------------------
	.section	.nv.constant4,"a",@progbits
	.align	8
	.align		8
.nv.constant4:
        /*0000*/ 	.dword	_$_str
	.align		8
        /*0008*/ 	.dword	_$_str_$_2


//--------------------- .text.triton_poi_fused__native_batch_norm_legit_no_training_cat_relu_19 --------------------------
	.section	.text.triton_poi_fused__native_batch_norm_legit_no_training_cat_relu_19,"ax",@progbits
	.align	128
        .global         triton_poi_fused__native_batch_norm_legit_no_training_cat_relu_19
        .type           triton_poi_fused__native_batch_norm_legit_no_training_cat_relu_19,@function
        .size           triton_poi_fused__native_batch_norm_legit_no_training_cat_relu_19,(.L_x_1 - triton_poi_fused__native_batch_norm_legit_no_training_cat_relu_19)
        .other          triton_poi_fused__native_batch_norm_legit_no_training_cat_relu_19,@"STO_CUDA_ENTRY STV_DEFAULT"
triton_poi_fused__native_batch_norm_legit_no_training_cat_relu_19:
.text.triton_poi_fused__native_batch_norm_legit_no_training_cat_relu_19:
[----:B------:R-:W0:Y:S01]  /*0000*/  LDC R1, c[0x0][0x28] ;  /* 0x00000a00ff017b82 */ /* 0x000e220000000800 */
[----:B------:R-:W1:Y:S01]  /*0010*/  S2R R0, SR_TID.X ;  /* 0x0000000000007919 */ /* 0x000e620000002100 */
[----:B------:R-:W-:-:S06]  /*0020*/  IMAD.MOV.U32 R2, RZ, RZ, RZ ;  /* 0x000000ffff027224 */ /* 0x000fcc00078e00ff */
[----:B------:R-:W2:Y:S01]  /*0030*/  LDC.64 R26, c[0x0][0x210] ;  /* 0x00008400ff1a7b82 */ /* 0x000ea20000000a00 */
[----:B------:R-:W-:Y:S01]  /*0040*/  IMAD.MOV.U32 R4, RZ, RZ, RZ ;  /* 0x000000ffff047224 */ /* 0x000fe200078e00ff */
[----:B------:R-:W3:Y:S01]  /*0050*/  S2R R5, SR_CTAID.X ;  /* 0x0000000000057919 */ /* 0x000ee20000002500 */
[----:B------:R-:W-:Y:S01]  /*0060*/  CS2R R22, SRZ ;  /* 0x0000000000167805 */ /* 0x000fe2000001ff00 */
[----:B------:R-:W-:Y:S01]  /*0070*/  ULDC.64 UR4, c[0x0][0x208] ;  /* 0x0000820000047ab9 */ /* 0x000fe20000000a00 */
[----:B------:R-:W-:Y:S01]  /*0080*/  ULDC.64 UR6, c[0x0][0x218] ;  /* 0x0000860000067ab9 */ /* 0x000fe20000000a00 */
[----:B------:R-:W-:Y:S02]  /*0090*/  ULDC.64 UR8, c[0x0][0x220] ;  /* 0x0000880000087ab9 */ /* 0x000fe40000000a00 */
[----:B------:R-:W4:Y:S08]  /*00a0*/  LDC.64 R14, c[0x0][0x218] ;  /* 0x00008600ff0e7b82 */ /* 0x000f300000000a00 */
[----:B------:R-:W5:Y:S08]  /*00b0*/  LDC.64 R18, c[0x0][0x220] ;  /* 0x00008800ff127b82 */ /* 0x000f700000000a00 */
[----:B------:R-:W2:Y:S01]  /*00c0*/  LDC.64 R20, c[0x0][0x228] ;  /* 0x00008a00ff147b82 */ /* 0x000ea20000000a00 */
[----:B-1----:R-:W-:-:S05]  /*00d0*/  IMAD.SHL.U32 R0, R0, 0x2, RZ ;  /* 0x0000000200007824 */ /* 0x002fca00078e00ff */
[----:B------:R-:W-:-:S05]  /*00e0*/  LOP3.LUT R0, R0, 0x1fe, RZ, 0xc0, !PT ;  /* 0x000001fe00007812 */ /* 0x000fca00078ec0ff */
[----:B---3--:R-:W-:-:S04]  /*00f0*/  IMAD R5, R5, 0x200, R0 ;  /* 0x0000020005057824 */ /* 0x008fc800078e0200 */
[C---:B------:R-:W-:Y:S01]  /*0100*/  IMAD.HI R4, R5.reuse, -0x15f15f15, R4 ;  /* 0xea0ea0eb05047827 */ /* 0x040fe200078e0204 */
[----:B------:R-:W-:Y:S02]  /*0110*/  SHF.R.S32.HI R3, RZ, 0x1f, R5 ;  /* 0x0000001fff037819 */ /* 0x000fe40000011405 */
[----:B------:R-:W-:Y:S02]  /*0120*/  ISETP.GE.AND P0, PT, R5, 0x11800, PT ;  /* 0x000118000500780c */ /* 0x000fe40003f06270 */
[----:B------:R-:W-:Y:S02]  /*0130*/  LEA.HI R0, R3, R5, RZ, 0x4 ;  /* 0x0000000503007211 */ /* 0x000fe400078f20ff */
[----:B------:R-:W-:Y:S02]  /*0140*/  SHF.R.U32.HI R9, RZ, 0x1f, R4 ;  /* 0x0000001fff097819 */ /* 0x000fe40000011604 */
[----:B------:R-:W-:Y:S02]  /*0150*/  SHF.R.S32.HI R3, RZ, 0x4, R0 ;  /* 0x00000004ff037819 */ /* 0x000fe40000011400 */
[----:B------:R-:W-:-:S02]  /*0160*/  LEA.HI.SX32 R9, R4, R9, 0x12 ;  /* 0x0000000904097211 */ /* 0x000fc400078f92ff */
[----:B------:R-:W-:Y:S01]  /*0170*/  LOP3.LUT R4, R0, 0xfffffff0, RZ, 0xc0, !PT ;  /* 0xfffffff000047812 */ /* 0x000fe200078ec0ff */
[----:B------:R-:W-:-:S04]  /*0180*/  IMAD.HI R2, R3, -0x15f15f15, R2 ;  /* 0xea0ea0eb03027827 */ /* 0x000fc800078e0202 */
[----:B------:R-:W-:Y:S01]  /*0190*/  IMAD.IADD R4, R5, 0x1, -R4 ;  /* 0x0000000105047824 */ /* 0x000fe200078e0a04 */
[----:B------:R-:W-:Y:S01]  /*01a0*/  SHF.R.U32.HI R7, RZ, 0x1f, R2 ;  /* 0x0000001fff077819 */ /* 0x000fe20000011602 */
[----:B------:R-:W-:-:S03]  /*01b0*/  IMAD R0, R9, -0x4600, R5 ;  /* 0xffffba0009007824 */ /* 0x000fc600078e0205 */
[----:B------:R-:W-:Y:S01]  /*01c0*/  LEA.HI.SX32 R7, R2, R7, 0x16 ;  /* 0x0000000702077211 */ /* 0x000fe200078fb2ff */
[----:B------:R-:W-:Y:S01]  /*01d0*/  IMAD R0, R9, 0x4300, R0 ;  /* 0x0000430009007824 */ /* 0x000fe200078e0200 */
[----:B------:R-:W-:-:S03]  /*01e0*/  SHF.R.S32.HI R8, RZ, 0x1f, R4 ;  /* 0x0000001fff087819 */ /* 0x000fc60000011404 */
[----:B------:R-:W-:Y:S02]  /*01f0*/  IMAD R25, R7, -0x460, R3 ;  /* 0xfffffba007197824 */ /* 0x000fe400078e0203 */
[----:B------:R-:W1:Y:S01]  /*0200*/  LDC.64 R2, c[0x0][0x230] ;  /* 0x00008c00ff027b82 */ /* 0x000e620000000a00 */
[----:B------:R-:W-:Y:S02]  /*0210*/  IMAD R7, R9, 0x4180, RZ ;  /* 0x0000418009077824 */ /* 0x000fe400078e02ff */
[----:B------:R-:W-:Y:S02]  /*0220*/  IMAD.SHL.U32 R6, R25, 0x10, RZ ;  /* 0x0000001019067824 */ /* 0x000fe400078e00ff */
[----:B------:R-:W-:Y:S02]  /*0230*/  IMAD R9, R9, -0x180, R0 ;  /* 0xfffffe8009097824 */ /* 0x000fe400078e0200 */
[----:B--2---:R-:W-:Y:S01]  /*0240*/  IMAD.WIDE R26, R0, 0x4, R26 ;  /* 0x00000004001a7825 */ /* 0x004fe200078e021a */
[----:B------:R-:W-:-:S02]  /*0250*/  IADD3 R4, P1, P2, R6, R7, R4 ;  /* 0x0000000706047210 */ /* 0x000fc40007a3e004 */
[----:B------:R-:W-:Y:S01]  /*0260*/  SHF.R.S32.HI R7, RZ, 0x1f, R7 ;  /* 0x0000001fff077819 */ /* 0x000fe20000011407 */
[----:B------:R-:W-:Y:S01]  /*0270*/  IMAD.MOV.U32 R0, RZ, RZ, RZ ;  /* 0x000000ffff007224 */ /* 0x000fe200078e00ff */
[----:B------:R-:W-:Y:S01]  /*0280*/  SHF.R.S32.HI R6, RZ, 0x1f, R6 ;  /* 0x0000001fff067819 */ /* 0x000fe20000011406 */
[----:B------:R-:W-:Y:S02]  /*0290*/  VIADD R10, R25, 0xfffffbd0 ;  /* 0xfffffbd0190a7836 */ /* 0x000fe40000000000 */
[----:B----4-:R-:W-:Y:S01]  /*02a0*/  IMAD.WIDE R14, R9, 0x4, R14 ;  /* 0x00000004090e7825 */ /* 0x010fe200078e020e */
[----:B------:R-:W-:Y:S02]  /*02b0*/  IADD3.X R7, R6, R7, R8, P1, P2 ;  /* 0x0000000706077210 */ /* 0x000fe40000fe4408 */
[----:B------:R-:W-:Y:S01]  /*02c0*/  ISETP.GE.AND P1, PT, R25, 0x400, PT ;  /* 0x000004001900780c */ /* 0x000fe20003f26270 */
[----:B-----5:R-:W-:Y:S01]  /*02d0*/  IMAD.WIDE R18, R9, 0x4, R18 ;  /* 0x0000000409127825 */ /* 0x020fe200078e0212 */
[----:B------:R-:W-:-:S02]  /*02e0*/  SHF.L.U64.HI R6, R4, 0x2, R7 ;  /* 0x0000000204067819 */ /* 0x000fc40000010207 */
[----:B------:R-:W-:Y:S01]  /*02f0*/  ISETP.LT.AND P4, PT, R5, 0x11800, !P1 ;  /* 0x000118000500780c */ /* 0x000fe20004f81270 */
[----:B------:R-:W-:Y:S01]  /*0300*/  IMAD.SHL.U32 R4, R4, 0x4, RZ ;  /* 0x0000000404047824 */ /* 0x000fe200078e00ff */
[----:B------:R-:W-:Y:S01]  /*0310*/  ISETP.LT.U32.AND P6, PT, R10, 0x18, !P0 ;  /* 0x000000180a00780c */ /* 0x000fe200047c1070 */
[----:B-1----:R-:W-:-:S03]  /*0320*/  IMAD.WIDE R12, R25, 0x4, R2 ;  /* 0x00000004190c7825 */ /* 0x002fc600078e0202 */
[----:B------:R-:W-:Y:S02]  /*0330*/  IADD3 R16, P2, R4, UR6, RZ ;  /* 0x0000000604107c10 */ /* 0x000fe4000ff5e0ff */
[----:B------:R-:W-:Y:S01]  /*0340*/  IADD3 R28, P3, R4, UR8, RZ ;  /* 0x00000008041c7c10 */ /* 0x000fe2000ff7e0ff */
[----:B------:R-:W2:Y:S01]  /*0350*/  @!P0 LDG.E.EL R0, desc[UR4][R12.64] ;  /* 0x000000040c008981 */ /* 0x000ea2000c2e1900 */
[----:B------:R-:W-:Y:S01]  /*0360*/  VIADD R4, R25, 0xfffffc00 ;  /* 0xfffffc0019047836 */ /* 0x000fe20000000000 */
[----:B------:R-:W-:Y:S02]  /*0370*/  CS2R R10, SRZ ;  /* 0x00000000000a7805 */ /* 0x000fe4000001ff00 */
[----:B------:R-:W-:Y:S01]  /*0380*/  CS2R R8, SRZ ;  /* 0x0000000000087805 */ /* 0x000fe2000001ff00 */
[----:B------:R1:W3:Y:S01]  /*0390*/  @!P0 LDG.E.EL R22, desc[UR4][R12.64] ;  /* 0x000000040c168981 */ /* 0x0002e2000c2e1900 */
[----:B------:R-:W-:Y:S02]  /*03a0*/  CS2R R2, SRZ ;  /* 0x0000000000027805 */ /* 0x000fe4000001ff00 */
[----:B------:R-:W-:-:S02]  /*03b0*/  ISETP.LT.U32.AND P5, PT, R4, 0x30, !P0 ;  /* 0x000000300400780c */ /* 0x000fc400047a1070 */
[----:B------:R-:W-:Y:S01]  /*03c0*/  IADD3.X R17, R6, UR7, RZ, P2, !PT ;  /* 0x0000000706117c10 */ /* 0x000fe200097fe4ff */
[----:B------:R4:W5:Y:S01]  /*03d0*/  @P4 LDG.E.64 R8, desc[UR4][R18.64] ;  /* 0x0000000412084981 */ /* 0x000962000c1e1b00 */
[----:B------:R-:W-:Y:S02]  /*03e0*/  IADD3.X R29, R6, UR9, RZ, P3, !PT ;  /* 0x00000009061d7c10 */ /* 0x000fe40009ffe4ff */
[----:B------:R-:W-:Y:S02]  /*03f0*/  CS2R R6, SRZ ;  /* 0x0000000000067805 */ /* 0x000fe4000001ff00 */
[----:B------:R-:W-:Y:S01]  /*0400*/  ISETP.GT.AND P2, PT, R25, 0x447, !P0 ;  /* 0x000004471900780c */ /* 0x000fe20004744270 */
[----:B------:R4:W5:Y:S01]  /*0410*/  @P4 LDG.E.64 R2, desc[UR4][R14.64] ;  /* 0x000000040e024981 */ /* 0x000962000c1e1b00 */
[----:B-1----:R-:W-:-:S03]  /*0420*/  CS2R R12, SRZ ;  /* 0x00000000000c7805 */ /* 0x002fc6000001ff00 */
[----:B------:R-:W5:Y:S01]  /*0430*/  @P4 LDG.E.64 R6, desc[UR4][R26.64] ;  /* 0x000000041a064981 */ /* 0x000f62000c1e1b00 */
[----:B----4-:R-:W1:Y:S03]  /*0440*/  LDC.64 R18, c[0x0][0x240] ;  /* 0x00009000ff127b82 */ /* 0x010e660000000a00 */
[----:B------:R-:W4:Y:S01]  /*0450*/  @P5 LDG.E.64 R10, desc[UR4][R26.64] ;  /* 0x000000041a0a5981 */ /* 0x000f22000c1e1b00 */
[----:B0-----:R-:W-:-:S03]  /*0460*/  CS2R R14, SRZ ;  /* 0x00000000000e7805 */ /* 0x001fc6000001ff00 */
[----:B------:R0:W4:Y:S04]  /*0470*/  @P6 LDG.E.64 R12, desc[UR4][R16.64+-0xc00] ;  /* 0xfff40004100c6981 */ /* 0x000128000c1e1b00 */
[----:B------:R0:W4:Y:S02]  /*0480*/  @P2 LDG.E.64 R14, desc[UR4][R28.64+-0x1200] ;  /* 0xffee00041c0e2981 */ /* 0x000124000c1e1b00 */
[----:B0-----:R-:W0:Y:S01]  /*0490*/  LDC.64 R16, c[0x0][0x238] ;  /* 0x00008e00ff107b82 */ /* 0x001e220000000a00 */
[----:B------:R-:W-:Y:S02]  /*04a0*/  IMAD.MOV.U32 R24, RZ, RZ, RZ ;  /* 0x000000ffff187224 */ /* 0x000fe400078e00ff */
[----:B------:R-:W-:Y:S01]  /*04b0*/  IMAD.WIDE R20, R25, 0x4, R20 ;  /* 0x0000000419147825 */ /* 0x000fe200078e0214 */
[----:B------:R-:W-:-:S02]  /*04c0*/  CS2R R26, SRZ ;  /* 0x00000000001a7805 */ /* 0x000fc4000001ff00 */
[----:B------:R-:W-:Y:S02]  /*04d0*/  CS2R R28, SRZ ;  /* 0x00000000001c7805 */ /* 0x000fe4000001ff00 */
[----:B------:R-:W4:Y:S01]  /*04e0*/  @!P0 LDG.E.EL R23, desc[UR4][R20.64] ;  /* 0x0000000414178981 */ /* 0x000f22000c2e1900 */
[----:B-1----:R-:W-:-:S03]  /*04f0*/  IMAD.WIDE R18, R25, 0x4, R18 ;  /* 0x0000000419127825 */ /* 0x002fc600078e0212 */
[----:B------:R-:W4:Y:S04]  /*0500*/  @!P0 LDG.E.EL R24, desc[UR4][R20.64] ;  /* 0x0000000414188981 */ /* 0x000f28000c2e1900 */
[----:B------:R-:W4:Y:S04]  /*0510*/  @!P0 LDG.E.EL R29, desc[UR4][R18.64] ;  /* 0x00000004121d8981 */ /* 0x000f28000c2e1900 */
[----:B------:R1:W4:Y:S01]  /*0520*/  @!P0 LDG.E.EL R28, desc[UR4][R18.64] ;  /* 0x00000004121c8981 */ /* 0x000322000c2e1900 */
[----:B0-----:R-:W-:-:S05]  /*0530*/  IMAD.WIDE R16, R25, 0x4, R16 ;  /* 0x0000000419107825 */ /* 0x001fca00078e0210 */
[----:B------:R-:W4:Y:S04]  /*0540*/  @!P0 LDG.E.EL R26, desc[UR4][R16.64] ;  /* 0x00000004101a8981 */ /* 0x000f28000c2e1900 */
[----:B------:R5:W4:Y:S01]  /*0550*/  @!P0 LDG.E.EL R27, desc[UR4][R16.64] ;  /* 0x00000004101b8981 */ /* 0x000b22000c2e1900 */
[----:B-1----:R-:W-:Y:S02]  /*0560*/  IMAD.MOV.U32 R19, RZ, RZ, 0x3e800000 ;  /* 0x3e800000ff137424 */ /* 0x002fe400078e00ff */
[----:B--2---:R-:W-:Y:S01]  /*0570*/  FADD R0, R0, 0.0010000000474974513054 ;  /* 0x3a83126f00007421 */ /* 0x004fe20000000000 */
[----:B---3--:R-:W-:-:S05]  /*0580*/  FADD R22, R22, 0.0010000000474974513054 ;  /* 0x3a83126f16167421 */ /* 0x008fca0000000000 */
[----:B------:R-:W0:Y:S08]  /*0590*/  MUFU.SQRT R0, R0 ;  /* 0x0000000000007308 */ /* 0x000e300000002000 */
[----:B------:R-:W1:Y:S01]  /*05a0*/  MUFU.SQRT R20, R22 ;  /* 0x0000001600147308 */ /* 0x000e620000002000 */
[----:B-----5:R-:W-:Y:S02]  /*05b0*/  SEL R16, R8, RZ, P4 ;  /* 0x000000ff08107207 */ /* 0x020fe40002000000 */
[----:B------:R-:W-:-:S02]  /*05c0*/  SEL R17, R6, RZ, P4 ;  /* 0x000000ff06117207 */ /* 0x000fc40002000000 */
[----:B------:R-:W-:Y:S02]  /*05d0*/  SEL R6, R7, RZ, P4 ;  /* 0x000000ff07067207 */ /* 0x000fe40002000000 */
[----:B----4-:R-:W-:Y:S02]  /*05e0*/  SEL R10, R10, RZ, P5 ;  /* 0x000000ff0a0a7207 */ /* 0x010fe40002800000 */
[----:B------:R-:W-:Y:S02]  /*05f0*/  SEL R11, R11, RZ, P5 ;  /* 0x000000ff0b0b7207 */ /* 0x000fe40002800000 */
[----:B0-----:R-:W-:Y:S02]  /*0600*/  FSETP.GT.AND P3, PT, R0, 8.50705917302346158658e+37, PT ;  /* 0x7e8000000000780b */ /* 0x001fe40003f64000 */
[----:B------:R-:W-:Y:S02]  /*0610*/  SEL R7, R9, RZ, P4 ;  /* 0x000000ff09077207 */ /* 0x000fe40002000000 */
[----:B-1----:R-:W-:-:S02]  /*0620*/  FSETP.GT.AND P5, PT, R20, 8.50705917302346158658e+37, PT ;  /* 0x7e8000001400780b */ /* 0x002fc40003fa4000 */
[----:B------:R-:W-:Y:S02]  /*0630*/  SEL R2, R2, RZ, P4 ;  /* 0x000000ff02027207 */ /* 0x000fe40002000000 */
[----:B------:R-:W-:Y:S02]  /*0640*/  SEL R3, R3, RZ, P4 ;  /* 0x000000ff03037207 */ /* 0x000fe40002000000 */
[----:B------:R-:W-:Y:S02]  /*0650*/  SEL R9, R12, RZ, P6 ;  /* 0x000000ff0c097207 */ /* 0x000fe40003000000 */
[----:B------:R-:W-:Y:S02]  /*0660*/  SEL R8, R13, RZ, P6 ;  /* 0x000000ff0d087207 */ /* 0x000fe40003000000 */
[----:B------:R-:W-:Y:S02]  /*0670*/  FSETP.GEU.AND P4, PT, R0, 1.175494350822287508e-38, PT ;  /* 0x008000000000780b */ /* 0x000fe40003f8e000 */
[----:B------:R-:W-:-:S02]  /*0680*/  FSETP.GEU.AND P6, PT, R20, 1.175494350822287508e-38, PT ;  /* 0x008000001400780b */ /* 0x000fc40003fce000 */
[----:B------:R-:W-:Y:S02]  /*0690*/  SEL R14, R14, RZ, P2 ;  /* 0x000000ff0e0e7207 */ /* 0x000fe40001000000 */
[----:B------:R-:W-:Y:S01]  /*06a0*/  SEL R15, R15, RZ, P2 ;  /* 0x000000ff0f0f7207 */ /* 0x000fe20001000000 */
[----:B------:R-:W-:Y:S01]  /*06b0*/  @P3 FMUL R0, R0, 0.25 ;  /* 0x3e80000000003820 */ /* 0x000fe20000400000 */
[----:B------:R-:W-:Y:S01]  /*06c0*/  ISETP.GE.AND P2, PT, R25, 0x430, PT ;  /* 0x000004301900780c */ /* 0x000fe20003f46270 */
[----:B------:R-:W-:-:S03]  /*06d0*/  @P5 FMUL R20, R20, 0.25 ;  /* 0x3e80000014145820 */ /* 0x000fc60000400000 */
[----:B------:R-:W-:Y:S01]  /*06e0*/  SEL R11, R11, R8, !P2 ;  /* 0x000000080b0b7207 */ /* 0x000fe20005000000 */
[----:B------:R-:W-:Y:S01]  /*06f0*/  @!P4 FMUL R0, R0, 16777216 ;  /* 0x4b8000000000c820 */ /* 0x000fe20000400000 */
[----:B------:R-:W-:Y:S01]  /*0700*/  SEL R10, R10, R9, !P2 ;  /* 0x000000090a0a7207 */ /* 0x000fe20005000000 */
[----:B------:R-:W-:Y:S01]  /*0710*/  @!P6 FMUL R20, R20, 16777216 ;  /* 0x4b8000001414e820 */ /* 0x000fe20000400000 */
[----:B------:R-:W-:Y:S01]  /*0720*/  ISETP.GE.AND P2, PT, R25, 0x448, PT ;  /* 0x000004481900780c */ /* 0x000fe20003f46270 */
[----:B------:R-:W0:Y:S02]  /*0730*/  LDC.64 R8, c[0x0][0x248] ;  /* 0x00009200ff087b82 */ /* 0x000e240000000a00 */
[----:B------:R-:W1:Y:S01]  /*0740*/  MUFU.RCP R0, R0 ;  /* 0x0000000000007308 */ /* 0x000e620000001000 */
[----:B------:R-:W-:Y:S02]  /*0750*/  FSEL R13, R19, 1, P3 ;  /* 0x3f800000130d7808 */ /* 0x000fe40001800000 */
[----:B------:R-:W-:-:S05]  /*0760*/  ISETP.GE.U32.AND P3, PT, R4, 0x48, PT ;  /* 0x000000480400780c */ /* 0x000fca0003f66070 */
[----:B------:R-:W2:Y:S01]  /*0770*/  MUFU.RCP R20, R20 ;  /* 0x0000001400147308 */ /* 0x000ea20000001000 */
[----:B------:R-:W-:Y:S01]  /*0780*/  FSEL R19, R19, 1, P5 ;  /* 0x3f80000013137808 */ /* 0x000fe20002800000 */
[----:B------:R-:W-:Y:S01]  /*0790*/  FADD R17, R17, R2 ;  /* 0x0000000211117221 */ /* 0x000fe20000000000 */
[----:B------:R-:W-:Y:S01]  /*07a0*/  @!P2 FSEL R15, R11, RZ, !P3 ;  /* 0x000000ff0b0fa208 */ /* 0x000fe20005800000 */
[----:B------:R-:W-:Y:S01]  /*07b0*/  FADD R6, R6, R3 ;  /* 0x0000000306067221 */ /* 0x000fe20000000000 */
[----:B------:R-:W-:Y:S02]  /*07c0*/  @!P2 FSEL R14, R10, RZ, !P3 ;  /* 0x000000ff0a0ea208 */ /* 0x000fe40005800000 */
[----:B------:R-:W3:Y:S01]  /*07d0*/  LDC.64 R10, c[0x0][0x250] ;  /* 0x00009400ff0a7b82 */ /* 0x000ee20000000a00 */
[----:B------:R-:W-:Y:S01]  /*07e0*/  @!P4 FMUL R13, R13, 16777216 ;  /* 0x4b8000000d0dc820 */ /* 0x000fe20000400000 */
[----:B------:R-:W-:Y:S01]  /*07f0*/  @!P6 FMUL R19, R19, 16777216 ;  /* 0x4b8000001313e820 */ /* 0x000fe20000400000 */
[----:B------:R-:W-:Y:S01]  /*0800*/  @!P1 FADD R14, R16, R17 ;  /* 0x00000011100e9221 */ /* 0x000fe20000000000 */
[----:B------:R-:W-:Y:S01]  /*0810*/  @!P1 FADD R15, R7, R6 ;  /* 0x00000006070f9221 */ /* 0x000fe20000000000 */
[----:B-1----:R-:W-:-:S02]  /*0820*/  FMUL R0, R0, R13 ;  /* 0x0000000d00007220 */ /* 0x002fc40000400000 */
[----:B------:R-:W-:Y:S01]  /*0830*/  FADD R23, R14, -R23 ;  /* 0x800000170e177221 */ /* 0x000fe20000000000 */
[----:B--2---:R-:W-:Y:S01]  /*0840*/  FMUL R19, R20, R19 ;  /* 0x0000001314137220 */ /* 0x004fe20000400000 */
[----:B------:R-:W-:Y:S02]  /*0850*/  FADD R24, R15, -R24 ;  /* 0x800000180f187221 */ /* 0x000fe40000000000 */
[----:B------:R-:W-:Y:S02]  /*0860*/  FMUL R0, R23, R0 ;  /* 0x0000000017007220 */ /* 0x000fe40000400000 */
[----:B------:R-:W-:Y:S01]  /*0870*/  FMUL R19, R24, R19 ;  /* 0x0000001318137220 */ /* 0x000fe20000400000 */
[----:B0-----:R-:W-:-:S04]  /*0880*/  IMAD.WIDE R8, R5, 0x4, R8 ;  /* 0x0000000405087825 */ /* 0x001fc800078e0208 */
[----:B------:R-:W-:Y:S01]  /*0890*/  FFMA R0, R0, R26, R29 ;  /* 0x0000001a00007223 */ /* 0x000fe2000000001d */
[----:B------:R-:W-:Y:S01]  /*08a0*/  FFMA R19, R19, R27, R28 ;  /* 0x0000001b13137223 */ /* 0x000fe2000000001c */
[----:B------:R0:W-:Y:S03]  /*08b0*/  @!P0 STG.E.64 desc[UR4][R8.64], R14 ;  /* 0x0000000e08008986 */ /* 0x0001e6000c101b04 */
[C---:B------:R-:W-:Y:S02]  /*08c0*/  FSETP.GEU.AND P1, PT, R0.reuse, RZ, PT ;  /* 0x000000ff0000720b */ /* 0x040fe40003f2e000 */
[----:B------:R-:W-:Y:S01]  /*08d0*/  FSETP.GEU.AND P2, PT, R19, RZ, PT ;  /* 0x000000ff1300720b */ /* 0x000fe20003f4e000 */
[----:B---3--:R-:W-:Y:S01]  /*08e0*/  IMAD.WIDE R10, R5, 0x4, R10 ;  /* 0x00000004050a7825 */ /* 0x008fe200078e020a */
[----:B------:R-:W-:Y:S02]  /*08f0*/  FSEL R18, R0, RZ, P1 ;  /* 0x000000ff00127208 */ /* 0x000fe40000800000 */
[----:B------:R-:W-:Y:S01]  /*0900*/  FSEL R19, R19, RZ, P2 ;  /* 0x000000ff13137208 */ /* 0x000fe20001000000 */
[----:B0-----:R-:W-:Y:S08]  /*0910*/  @P0 EXIT ;  /* 0x000000000000094d */ /* 0x001ff00003800000 */
[----:B------:R-:W-:Y:S01]  /*0920*/  STG.E.64 desc[UR4][R10.64], R18 ;  /* 0x000000120a007986 */ /* 0x000fe2000c101b04 */
[----:B------:R-:W-:Y:S05]  /*0930*/  EXIT ;  /* 0x000000000000794d */ /* 0x000fea0003800000 */
.L_x_0:
[----:B------:R-:W-:-:S00]  /*0940*/  BRA `(.L_x_0) ;  /* 0xfffffffc00fc7947 */ /* 0x000fc0000383ffff */
[----:B------:R-:W-:-:S00]  /*0950*/  NOP ;  /* 0x0000000000007918 */ /* 0x000fc00000000000 */
        /* <DEDUP_REMOVED lines=10> */
.L_x_1:


//--------------------- .nv.global.init           --------------------------
	.section	.nv.global.init,"aw",@progbits
.nv.global.init:
	.type		_$_str,@object
	.size		_$_str,(_$_str_$_2 - _$_str)
_$_str:
        /*0000*/ 	.byte	0x5f, 0x5f, 0x43, 0x55, 0x44, 0x41, 0x5f, 0x46, 0x54, 0x5a, 0x00
	.type		_$_str_$_2,@object
	.size		_$_str_$_2,(.L_1 - _$_str_$_2)
_$_str_$_2:
        /*000b*/ 	.byte	0x5f, 0x5f, 0x43, 0x55, 0x44, 0x41, 0x5f, 0x50, 0x52, 0x45, 0x43, 0x5f, 0x53, 0x51, 0x52, 0x54
        /*001b*/ 	.byte	0x00
.L_1:


//--------------------- .nv.constant0.triton_poi_fused__native_batch_norm_legit_no_training_cat_relu_19 --------------------------
	.section	.nv.constant0.triton_poi_fused__native_batch_norm_legit_no_training_cat_relu_19,"a",@progbits
	.sectionflags	@""
	.align	4
.nv.constant0.triton_poi_fused__native_batch_norm_legit_no_training_cat_relu_19:
	.zero		604
